	.headerflags	@"EF_CUDA_TEXMODE_UNIFIED EF_CUDA_64BIT_ADDRESS EF_CUDA_ACCELERATORS EF_CUDA_SM90 EF_CUDA_VIRTUAL_SM(EF_CUDA_SM90)"
	.elftype	@"ET_EXEC"


//--------------------- .nv.info                  --------------------------
	.section	.nv.info,"",@"SHT_CUDA_INFO"
	.align	4


	//----- nvinfo : EIATTR_REGCOUNT
	.align		4
        /*0000*/ 	.byte	0x04, 0x2f
        /*0002*/ 	.short	(.L_2 - .L_1)
	.align		4
.L_1:
        /*0004*/ 	.word	index@(triton_poi_fused_add_native_group_norm_relu_13)
        /*0008*/ 	.word	0x0000001c


	//----- nvinfo : EIATTR_MIN_STACK_SIZE
	.align		4
.L_2:
        /*000c*/ 	.byte	0x04, 0x12
        /*000e*/ 	.short	(.L_4 - .L_3)
	.align		4
.L_3:
        /*0010*/ 	.word	index@(triton_poi_fused_add_native_group_norm_relu_13)
        /*0014*/ 	.word	0x00000000


	//----- nvinfo : EIATTR_FRAME_SIZE
	.align		4
.L_4:
        /*0018*/ 	.byte	0x04, 0x11
        /*001a*/ 	.short	(.L_6 - .L_5)
	.align		4
.L_5:
        /*001c*/ 	.word	index@(triton_poi_fused_add_native_group_norm_relu_13)
        /*0020*/ 	.word	0x00000000


	//----- nvinfo : EIATTR_MIN_STACK_SIZE
	.align		4
.L_6:
        /*0024*/ 	.byte	0x04, 0x12
        /*0026*/ 	.short	(.L_8 - .L_7)
	.align		4
.L_7:
        /*0028*/ 	.word	index@(triton_poi_fused_add_native_group_norm_relu_13)
        /*002c*/ 	.word	0x00000000
.L_8:


//--------------------- .nv.info.triton_poi_fused_add_native_group_norm_relu_13 --------------------------
	.section	.nv.info.triton_poi_fused_add_native_group_norm_relu_13,"",@"SHT_CUDA_INFO"
	.sectionflags	@""
	.align	4


	//----- nvinfo : EIATTR_CUDA_API_VERSION
	.align		4
        /*0000*/ 	.byte	0x04, 0x37
        /*0002*/ 	.short	(.L_10 - .L_9)
.L_9:
        /*0004*/ 	.word	0x0000007c


	//----- nvinfo : EIATTR_KPARAM_INFO
	.align		4
.L_10:
        /*0008*/ 	.byte	0x04, 0x17
        /*000a*/ 	.short	(.L_12 - .L_11)
.L_11:
        /*000c*/ 	.word	0x00000000
        /*0010*/ 	.short	0x0007
        /*0012*/ 	.short	0x0038
        /*0014*/ 	.byte	0x00, 0xf0, 0x11, 0x00


	//----- nvinfo : EIATTR_KPARAM_INFO
	.align		4
.L_12:
        /*0018*/ 	.byte	0x04, 0x17
        /*001a*/ 	.short	(.L_14 - .L_13)
.L_13:
        /*001c*/ 	.word	0x00000000
        /*0020*/ 	.short	0x0006
        /*0022*/ 	.short	0x0030
        /*0024*/ 	.byte	0x00, 0xf4, 0x21, 0x00


	//----- nvinfo : EIATTR_KPARAM_INFO
	.align		4
.L_14:
        /*0028*/ 	.byte	0x04, 0x17
        /*002a*/ 	.short	(.L_16 - .L_15)
.L_15:
        /*002c*/ 	.word	0x00000000
        /*0030*/ 	.short	0x0005
        /*0032*/ 	.short	0x0028
        /*0034*/ 	.byte	0x00, 0xf4, 0x21, 0x00


	//----- nvinfo : EIATTR_KPARAM_INFO
	.align		4
.L_16:
        /*0038*/ 	.byte	0x04, 0x17
        /*003a*/ 	.short	(.L_18 - .L_17)
.L_17:
        /*003c*/ 	.word	0x00000000
        /*0040*/ 	.short	0x0004
        /*0042*/ 	.short	0x0020
        /*0044*/ 	.byte	0x00, 0xf4, 0x21, 0x00


	//----- nvinfo : EIATTR_KPARAM_INFO
	.align		4
.L_18:
        /*0048*/ 	.byte	0x04, 0x17
        /*004a*/ 	.short	(.L_20 - .L_19)
.L_19:
        /*004c*/ 	.word	0x00000000
        /*0050*/ 	.short	0x0003
        /*0052*/ 	.short	0x0018
        /*0054*/ 	.byte	0x00, 0xf4, 0x21, 0x00


	//----- nvinfo : EIATTR_KPARAM_INFO
	.align		4
.L_20:
        /*0058*/ 	.byte	0x04, 0x17
        /*005a*/ 	.short	(.L_22 - .L_21)
.L_21:
        /*005c*/ 	.word	0x00000000
        /*0060*/ 	.short	0x0002
        /*0062*/ 	.short	0x0010
        /*0064*/ 	.byte	0x00, 0xf4, 0x21, 0x00


	//----- nvinfo : EIATTR_KPARAM_INFO
	.align		4
.L_22:
        /*0068*/ 	.byte	0x04, 0x17
        /*006a*/ 	.short	(.L_24 - .L_23)
.L_23:
        /*006c*/ 	.word	0x00000000
        /*0070*/ 	.short	0x0001
        /*0072*/ 	.short	0x0008
        /*0074*/ 	.byte	0x00, 0xf4, 0x21, 0x00


	//----- nvinfo : EIATTR_KPARAM_INFO
	.align		4
.L_24:
        /*0078*/ 	.byte	0x04, 0x17
        /*007a*/ 	.short	(.L_26 - .L_25)
.L_25:
        /*007c*/ 	.word	0x00000000
        /*0080*/ 	.short	0x0000
        /*0082*/ 	.short	0x0000
        /*0084*/ 	.byte	0x00, 0xf4, 0x21, 0x00


	//----- nvinfo : EIATTR_SPARSE_MMA_MASK
	.align		4
.L_26:
        /*0088*/ 	.byte	0x03, 0x50
        /*008a*/ 	.short	0x0000


	//----- nvinfo : EIATTR_MAXREG_COUNT
	.align		4
        /*008c*/ 	.byte	0x03, 0x1b
        /*008e*/ 	.short	0x00ff


	//----- nvinfo : EIATTR_EXIT_INSTR_OFFSETS
	.align		4
        /*0090*/ 	.byte	0x04, 0x1c
        /*0092*/ 	.short	(.L_28 - .L_27)


	//   ....[0]....
.L_27:
        /*0094*/ 	.word	0x000004c0


	//----- nvinfo : EIATTR_REQNTID
	.align		4
.L_28:
        /*0098*/ 	.byte	0x04, 0x10
        /*009a*/ 	.short	(.L_30 - .L_29)
.L_29:
        /*009c*/ 	.word	0x00000100
        /*00a0*/ 	.word	0x00000001
        /*00a4*/ 	.word	0x00000001


	//----- nvinfo : EIATTR_CBANK_PARAM_SIZE
	.align		4
.L_30:
        /*00a8*/ 	.byte	0x03, 0x19
        /*00aa*/ 	.short	0x003c


	//----- nvinfo : EIATTR_PARAM_CBANK
	.align		4
        /*00ac*/ 	.byte	0x04, 0x0a
        /*00ae*/ 	.short	(.L_32 - .L_31)
	.align		4
.L_31:
        /*00b0*/ 	.word	index@(.nv.constant0.triton_poi_fused_add_native_group_norm_relu_13)
        /*00b4*/ 	.short	0x0210
        /*00b6*/ 	.short	0x003c


	//----- nvinfo : EIATTR_SW_WAR
	.align		4
.L_32:
        /*00b8*/ 	.byte	0x04, 0x36
        /*00ba*/ 	.short	(.L_34 - .L_33)
.L_33:
        /*00bc*/ 	.word	0x00000008
.L_34:


//--------------------- .nv.callgraph             --------------------------
	.section	.nv.callgraph,"",@"SHT_CUDA_CALLGRAPH"
	.align	4
	.sectionentsize	8
	.align		4
        /*0000*/ 	.word	0x00000000
	.align		4
        /*0004*/ 	.word	0xffffffff
	.align		4
        /*0008*/ 	.word	0x00000000
	.align		4
        /*000c*/ 	.word	0xfffffffe
	.align		4
        /*0010*/ 	.word	0x00000000
	.align		4
        /*0014*/ 	.word	0xfffffffd
	.align		4
        /*0018*/ 	.word	0x00000000
	.align		4
        /*001c*/ 	.word	0xfffffffc


//--------------------- .nv.constant4             --------------------------
	.section	.nv.constant4,"a",@progbits
	.align	8
	.align		8
.nv.constant4:
        /*0000*/ 	.dword	_$_str


//--------------------- .text.triton_poi_fused_add_native_group_norm_relu_13 --------------------------
	.section	.text.triton_poi_fused_add_native_group_norm_relu_13,"ax",@progbits
	.align	128
        .global         triton_poi_fused_add_native_group_norm_relu_13
        .type           triton_poi_fused_add_native_group_norm_relu_13,@function
        .size           triton_poi_fused_add_native_group_norm_relu_13,(.L_x_1 - triton_poi_fused_add_native_group_norm_relu_13)
        .other          triton_poi_fused_add_native_group_norm_relu_13,@"STO_CUDA_ENTRY STV_DEFAULT"
triton_poi_fused_add_native_group_norm_relu_13:
.text.triton_poi_fused_add_native_group_norm_relu_13:
[----:B------:R-:W-:Y:S01]  /*0000*/  LDC R1, c[0x0][0x28] ;  /* 0x00000a00ff017b82 */ /* 0x000fe20000000800 */
[----:B------:R-:W1:Y:S07]  /*0010*/  S2R R0, SR_TID.X ;  /* 0x0000000000007919 */ /* 0x000e6e0000002100 */
[----:B------:R-:W2:Y:S01]  /*0020*/  LDC.64 R14, c[0x0][0x220] ;  /* 0x00008800ff0e7b82 */ /* 0x000ea20000000a00 */
[----:B------:R-:W-:Y:S01]  /*0030*/  ULDC.64 UR4, c[0x0][0x208] ;  /* 0x0000820000047ab9 */ /* 0x000fe20000000a00 */
[----:B------:R-:W3:Y:S06]  /*0040*/  S2R R3, SR_CTAID.X ;  /* 0x0000000000037919 */ /* 0x000eec0000002500 */
[----:B------:R-:W4:Y:S08]  /*0050*/  LDC.64 R10, c[0x0][0x218] ;  /* 0x00008600ff0a7b82 */ /* 0x000f300000000a00 */
[----:B------:R-:W5:Y:S08]  /*0060*/  LDC.64 R16, c[0x0][0x210] ;  /* 0x00008400ff107b82 */ /* 0x000f700000000a00 */
[----:B------:R-:W2:Y:S01]  /*0070*/  LDC.64 R8, c[0x0][0x228] ;  /* 0x00008a00ff087b82 */ /* 0x000ea20000000a00 */
[----:B-1----:R-:W-:-:S07]  /*0080*/  IMAD.SHL.U32 R0, R0, 0x2, RZ ;  /* 0x0000000200007824 */ /* 0x002fce00078e00ff */
[----:B------:R-:W1:Y:S01]  /*0090*/  LDC.64 R6, c[0x0][0x238] ;  /* 0x00008e00ff067b82 */ /* 0x000e620000000a00 */
[----:B---3--:R-:W-:Y:S02]  /*00a0*/  SHF.R.S32.HI R2, RZ, 0x16, R3 ;  /* 0x00000016ff027819 */ /* 0x008fe40000011403 */
[----:B------:R-:W-:-:S05]  /*00b0*/  LOP3.LUT R0, R0, 0x1fe, RZ, 0xc0, !PT ;  /* 0x000001fe00007812 */ /* 0x000fca00078ec0ff */
[----:B------:R-:W-:Y:S01]  /*00c0*/  IMAD R0, R3, 0x200, R0 ;  /* 0x0000020003007824 */ /* 0x000fe200078e0200 */
[----:B------:R-:W-:-:S03]  /*00d0*/  SGXT R3, R2, 0x1 ;  /* 0x000000010203781a */ /* 0x000fc60000000200 */
[----:B------:R-:W-:Y:S01]  /*00e0*/  VIADD R2, R0, 0x1 ;  /* 0x0000000100027836 */ /* 0x000fe20000000000 */
[----:B------:R-:W-:-:S04]  /*00f0*/  LEA.HI R4, R3, R0, RZ, 0x8 ;  /* 0x0000000003047211 */ /* 0x000fc800078f40ff */
[----:B------:R-:W-:Y:S02]  /*0100*/  LEA.HI R5, R3, R2, RZ, 0x8 ;  /* 0x0000000203057211 */ /* 0x000fe400078f40ff */
[----:B------:R-:W-:Y:S02]  /*0110*/  LOP3.LUT R13, R4, 0xffffff00, RZ, 0xc0, !PT ;  /* 0xffffff00040d7812 */ /* 0x000fe400078ec0ff */
[----:B------:R-:W-:Y:S02]  /*0120*/  LOP3.LUT R5, R5, 0xff00, RZ, 0xc0, !PT ;  /* 0x0000ff0005057812 */ /* 0x000fe400078ec0ff */
[----:B------:R-:W-:Y:S01]  /*0130*/  LEA.HI R3, R3, R0, RZ, 0x10 ;  /* 0x0000000003037211 */ /* 0x000fe200078f80ff */
[----:B------:R-:W-:Y:S02]  /*0140*/  IMAD.IADD R13, R0, 0x1, -R13 ;  /* 0x00000001000d7824 */ /* 0x000fe400078e0a0d */
[----:B------:R-:W-:Y:S01]  /*0150*/  IMAD.IADD R5, R2, 0x1, -R5 ;  /* 0x0000000102057824 */ /* 0x000fe200078e0a05 */
[----:B------:R-:W-:-:S02]  /*0160*/  SHF.R.S32.HI R3, RZ, 0x10, R3 ;  /* 0x00000010ff037819 */ /* 0x000fc40000011403 */
[----:B------:R-:W-:Y:S02]  /*0170*/  PRMT R2, R13, 0x9910, RZ ;  /* 0x000099100d027816 */ /* 0x000fe400000000ff */
[----:B------:R-:W-:Y:S02]  /*0180*/  PRMT R4, R5, 0x9910, RZ ;  /* 0x0000991005047816 */ /* 0x000fe400000000ff */
[----:B------:R-:W-:Y:S02]  /*0190*/  SHF.R.S32.HI R2, RZ, 0xf, R2 ;  /* 0x0000000fff027819 */ /* 0x000fe40000011402 */
[----:B------:R-:W-:Y:S02]  /*01a0*/  SHF.R.S32.HI R4, RZ, 0xf, R4 ;  /* 0x0000000fff047819 */ /* 0x000fe40000011404 */
[----:B------:R-:W-:Y:S02]  /*01b0*/  LOP3.LUT R2, R2, 0xffff, RZ, 0xc0, !PT ;  /* 0x0000ffff02027812 */ /* 0x000fe400078ec0ff */
[----:B------:R-:W-:-:S02]  /*01c0*/  LOP3.LUT R4, R4, 0xffff, RZ, 0xc0, !PT ;  /* 0x0000ffff04047812 */ /* 0x000fc400078ec0ff */
[----:B------:R-:W-:Y:S02]  /*01d0*/  LEA.HI R2, R2, R13, RZ, 0x13 ;  /* 0x0000000d02027211 */ /* 0x000fe400078f98ff */
[----:B------:R-:W-:Y:S02]  /*01e0*/  LEA.HI R5, R4, R5, RZ, 0x13 ;  /* 0x0000000504057211 */ /* 0x000fe400078f98ff */
[----:B------:R-:W-:Y:S02]  /*01f0*/  PRMT R2, R2, 0x9910, RZ ;  /* 0x0000991002027816 */ /* 0x000fe400000000ff */
[----:B------:R-:W-:Y:S02]  /*0200*/  PRMT R4, R5, 0x9910, RZ ;  /* 0x0000991005047816 */ /* 0x000fe400000000ff */
[----:B------:R-:W-:Y:S02]  /*0210*/  SHF.R.S32.HI R2, RZ, 0x3, R2 ;  /* 0x00000003ff027819 */ /* 0x000fe40000011402 */
[----:B------:R-:W-:-:S02]  /*0220*/  SHF.R.S32.HI R4, RZ, 0x3, R4 ;  /* 0x00000003ff047819 */ /* 0x000fc40000011404 */
[----:B------:R-:W-:Y:S02]  /*0230*/  PRMT R2, R2, 0x9910, RZ ;  /* 0x0000991002027816 */ /* 0x000fe400000000ff */
[----:B------:R-:W-:-:S03]  /*0240*/  PRMT R4, R4, 0x9910, RZ ;  /* 0x0000991004047816 */ /* 0x000fc600000000ff */
[C---:B------:R-:W-:Y:S02]  /*0250*/  IMAD R19, R3.reuse, 0x20, R2 ;  /* 0x0000002003137824 */ /* 0x040fe400078e0202 */
[----:B------:R-:W-:Y:S02]  /*0260*/  IMAD R25, R3, 0x20, R4 ;  /* 0x0000002003197824 */ /* 0x000fe400078e0204 */
[--C-:B--2---:R-:W-:Y:S01]  /*0270*/  IMAD.WIDE R20, R19, 0x4, R14.reuse ;  /* 0x0000000413147825 */ /* 0x104fe200078e020e */
[----:B------:R-:W2:Y:S03]  /*0280*/  LDC.64 R4, c[0x0][0x230] ;  /* 0x00008c00ff047b82 */ /* 0x000ea60000000a00 */
[----:B------:R-:W-:Y:S01]  /*0290*/  IMAD.WIDE R22, R25, 0x4, R14 ;  /* 0x0000000419167825 */ /* 0x000fe200078e020e */
[----:B------:R2:W3:Y:S04]  /*02a0*/  LDG.E.EL R2, desc[UR4][R20.64] ;  /* 0x0000000414027981 */ /* 0x0004e8000c2e1900 */
[----:B------:R1:W3:Y:S01]  /*02b0*/  LDG.E.EL R3, desc[UR4][R22.64] ;  /* 0x0000000416037981 */ /* 0x0002e2000c2e1900 */
[----:B----4-:R-:W-:-:S04]  /*02c0*/  IMAD.WIDE R14, R19, 0x4, R10 ;  /* 0x00000004130e7825 */ /* 0x010fc800078e020a */
[----:B-----5:R-:W-:Y:S02]  /*02d0*/  IMAD.WIDE R16, R0, 0x4, R16 ;  /* 0x0000000400107825 */ /* 0x020fe400078e0210 */
[----:B------:R4:W5:Y:S02]  /*02e0*/  LDG.E.EL R15, desc[UR4][R14.64] ;  /* 0x000000040e0f7981 */ /* 0x000964000c2e1900 */
[----:B------:R-:W-:Y:S02]  /*02f0*/  IMAD.WIDE R18, R25, 0x4, R10 ;  /* 0x0000000419127825 */ /* 0x000fe400078e020a */
[----:B------:R-:W5:Y:S02]  /*0300*/  LDG.E.64 R10, desc[UR4][R16.64] ;  /* 0x00000004100a7981 */ /* 0x000f64000c1e1b00 */
[C---:B0-----:R-:W-:Y:S02]  /*0310*/  IMAD.WIDE R24, R13.reuse, 0x4, R8 ;  /* 0x000000040d187825 */ /* 0x041fe400078e0208 */
[----:B------:R-:W5:Y:S02]  /*0320*/  LDG.E.EL R12, desc[UR4][R18.64] ;  /* 0x00000004120c7981 */ /* 0x000f64000c2e1900 */
[----:B--2---:R-:W-:-:S02]  /*0330*/  IMAD.WIDE R20, R13, 0x4, R4 ;  /* 0x000000040d147825 */ /* 0x004fc400078e0204 */
[----:B------:R-:W2:Y:S02]  /*0340*/  LDG.E.EL.64 R4, desc[UR4][R24.64] ;  /* 0x0000000418047981 */ /* 0x000ea4000c2e1b00 */
[----:B-1----:R-:W-:Y:S02]  /*0350*/  IMAD.WIDE R8, R0, 0x4, R6 ;  /* 0x0000000400087825 */ /* 0x002fe400078e0206 */
[----:B------:R-:W2:Y:S04]  /*0360*/  LDG.E.EL.64 R6, desc[UR4][R20.64] ;  /* 0x0000000414067981 */ /* 0x000ea8000c2e1b00 */
[----:B------:R-:W2:Y:S01]  /*0370*/  LDG.E.64 R8, desc[UR4][R8.64] ;  /* 0x0000000408087981 */ /* 0x000ea2000c1e1b00 */
[----:B------:R-:W-:-:S04]  /*0380*/  IMAD.MOV.U32 R22, RZ, RZ, 0x3a000000 ;  /* 0x3a000000ff167424 */ /* 0x000fc800078e00ff */
[-C--:B---3--:R-:W-:Y:S01]  /*0390*/  FFMA R13, R2, R22.reuse, 9.9999997473787516356e-06 ;  /* 0x3727c5ac020d7423 */ /* 0x088fe20000000016 */
[----:B----4-:R-:W-:-:S05]  /*03a0*/  FFMA R14, R3, R22, 9.9999997473787516356e-06 ;  /* 0x3727c5ac030e7423 */ /* 0x010fca0000000016 */
[----:B------:R-:W0:Y:S01]  /*03b0*/  MUFU.RSQ R13, R13 ;  /* 0x0000000d000d7308 */ /* 0x000e220000001400 */
[----:B------:R-:W1:Y:S07]  /*03c0*/  LDC.64 R2, c[0x0][0x240] ;  /* 0x00009000ff027b82 */ /* 0x000e6e0000000a00 */
[----:B------:R-:W3:Y:S01]  /*03d0*/  MUFU.RSQ R14, R14 ;  /* 0x0000000e000e7308 */ /* 0x000ee20000001400 */
[----:B-----5:R-:W-:Y:S01]  /*03e0*/  FADD R10, R10, -R15 ;  /* 0x8000000f0a0a7221 */ /* 0x020fe20000000000 */
[----:B------:R-:W-:-:S03]  /*03f0*/  FADD R11, R11, -R12 ;  /* 0x8000000c0b0b7221 */ /* 0x000fc60000000000 */
[----:B0-----:R-:W-:-:S04]  /*0400*/  FMUL R15, R13, R10 ;  /* 0x0000000a0d0f7220 */ /* 0x001fc80000400000 */
[----:B--2---:R-:W-:Y:S01]  /*0410*/  FFMA R15, R4, R15, R6 ;  /* 0x0000000f040f7223 */ /* 0x004fe20000000006 */
[----:B---3--:R-:W-:-:S04]  /*0420*/  FMUL R10, R14, R11 ;  /* 0x0000000b0e0a7220 */ /* 0x008fc80000400000 */
[----:B------:R-:W-:Y:S01]  /*0430*/  FFMA R10, R5, R10, R7 ;  /* 0x0000000a050a7223 */ /* 0x000fe20000000007 */
[----:B------:R-:W-:Y:S01]  /*0440*/  FSETP.GEU.AND P0, PT, R15, -R8, PT ;  /* 0x800000080f00720b */ /* 0x000fe20003f0e000 */
[----:B------:R-:W-:Y:S02]  /*0450*/  FADD R8, R8, R15 ;  /* 0x0000000f08087221 */ /* 0x000fe40000000000 */
[----:B------:R-:W-:Y:S01]  /*0460*/  FADD R4, R9, R10 ;  /* 0x0000000a09047221 */ /* 0x000fe20000000000 */
[----:B------:R-:W-:Y:S01]  /*0470*/  FSETP.GEU.AND P1, PT, R10, -R9, PT ;  /* 0x800000090a00720b */ /* 0x000fe20003f2e000 */
[----:B-1----:R-:W-:Y:S01]  /*0480*/  IMAD.WIDE R2, R0, 0x4, R2 ;  /* 0x0000000400027825 */ /* 0x002fe200078e0202 */
[----:B------:R-:W-:Y:S02]  /*0490*/  FSEL R8, R8, RZ, P0 ;  /* 0x000000ff08087208 */ /* 0x000fe40000000000 */
[----:B------:R-:W-:-:S05]  /*04a0*/  FSEL R9, R4, RZ, P1 ;  /* 0x000000ff04097208 */ /* 0x000fca0000800000 */
[----:B------:R-:W-:Y:S01]  /*04b0*/  STG.E.64 desc[UR4][R2.64], R8 ;  /* 0x0000000802007986 */ /* 0x000fe2000c101b04 */
[----:B------:R-:W-:Y:S05]  /*04c0*/  EXIT ;  /* 0x000000000000794d */ /* 0x000fea0003800000 */
.L_x_0:
[----:B------:R-:W-:-:S00]  /*04d0*/  BRA `(.L_x_0) ;  /* 0xfffffffc00fc7947 */ /* 0x000fc0000383ffff */
[----:B------:R-:W-:-:S00]  /*04e0*/  NOP ;  /* 0x0000000000007918 */ /* 0x000fc00000000000 */
        /* <DEDUP_REMOVED lines=9> */
.L_x_1:


//--------------------- .nv.global.init           --------------------------
	.section	.nv.global.init,"aw",@progbits
.nv.global.init:
	.type		_$_str,@object
	.size		_$_str,(.L_0 - _$_str)
_$_str:
        /*0000*/ 	.byte	0x5f, 0x5f, 0x43, 0x55, 0x44, 0x41, 0x5f, 0x46, 0x54, 0x5a, 0x00
.L_0:


//--------------------- .nv.constant0.triton_poi_fused_add_native_group_norm_relu_13 --------------------------
	.section	.nv.constant0.triton_poi_fused_add_native_group_norm_relu_13,"a",@progbits
	.sectionflags	@""
	.align	4
.nv.constant0.triton_poi_fused_add_native_group_norm_relu_13:
	.zero		588
